	.headerflags	@"EF_CUDA_TEXMODE_UNIFIED EF_CUDA_64BIT_ADDRESS EF_CUDA_ACCELERATORS EF_CUDA_SM90 EF_CUDA_VIRTUAL_SM(EF_CUDA_SM90)"
	.elftype	@"ET_EXEC"


//--------------------- .nv.info                  --------------------------
	.section	.nv.info,"",@"SHT_CUDA_INFO"
	.align	4


	//----- nvinfo : EIATTR_REGCOUNT
	.align		4
        /*0000*/ 	.byte	0x04, 0x2f
        /*0002*/ 	.short	(.L_3 - .L_2)
	.align		4
.L_2:
        /*0004*/ 	.word	index@(triton_poi_fused__native_batch_norm_legit_no_training_mul_sigmoid_18)
        /*0008*/ 	.word	0x00000019


	//----- nvinfo : EIATTR_MIN_STACK_SIZE
	.align		4
.L_3:
        /*000c*/ 	.byte	0x04, 0x12
        /*000e*/ 	.short	(.L_5 - .L_4)
	.align		4
.L_4:
        /*0010*/ 	.word	index@(triton_poi_fused__native_batch_norm_legit_no_training_mul_sigmoid_18)
        /*0014*/ 	.word	0x00000000


	//----- nvinfo : EIATTR_FRAME_SIZE
	.align		4
.L_5:
        /*0018*/ 	.byte	0x04, 0x11
        /*001a*/ 	.short	(.L_7 - .L_6)
	.align		4
.L_6:
        /*001c*/ 	.word	index@(triton_poi_fused__native_batch_norm_legit_no_training_mul_sigmoid_18)
        /*0020*/ 	.word	0x00000000


	//----- nvinfo : EIATTR_MIN_STACK_SIZE
	.align		4
.L_7:
        /*0024*/ 	.byte	0x04, 0x12
        /*0026*/ 	.short	(.L_9 - .L_8)
	.align		4
.L_8:
        /*0028*/ 	.word	index@(triton_poi_fused__native_batch_norm_legit_no_training_mul_sigmoid_18)
        /*002c*/ 	.word	0x00000000
.L_9:


//--------------------- .nv.info.triton_poi_fused__native_batch_norm_legit_no_training_mul_sigmoid_18 --------------------------
	.section	.nv.info.triton_poi_fused__native_batch_norm_legit_no_training_mul_sigmoid_18,"",@"SHT_CUDA_INFO"
	.sectionflags	@""
	.align	4


	//----- nvinfo : EIATTR_CUDA_API_VERSION
	.align		4
        /*0000*/ 	.byte	0x04, 0x37
        /*0002*/ 	.short	(.L_11 - .L_10)
.L_10:
        /*0004*/ 	.word	0x0000007c


	//----- nvinfo : EIATTR_KPARAM_INFO
	.align		4
.L_11:
        /*0008*/ 	.byte	0x04, 0x17
        /*000a*/ 	.short	(.L_13 - .L_12)
.L_12:
        /*000c*/ 	.word	0x00000000
        /*0010*/ 	.short	0x0007
        /*0012*/ 	.short	0x0034
        /*0014*/ 	.byte	0x00, 0xf0, 0x11, 0x00


	//----- nvinfo : EIATTR_KPARAM_INFO
	.align		4
.L_13:
        /*0018*/ 	.byte	0x04, 0x17
        /*001a*/ 	.short	(.L_15 - .L_14)
.L_14:
        /*001c*/ 	.word	0x00000000
        /*0020*/ 	.short	0x0006
        /*0022*/ 	.short	0x0030
        /*0024*/ 	.byte	0x00, 0xf0, 0x11, 0x00


	//----- nvinfo : EIATTR_KPARAM_INFO
	.align		4
.L_15:
        /*0028*/ 	.byte	0x04, 0x17
        /*002a*/ 	.short	(.L_17 - .L_16)
.L_16:
        /*002c*/ 	.word	0x00000000
        /*0030*/ 	.short	0x0005
        /*0032*/ 	.short	0x0028
        /*0034*/ 	.byte	0x00, 0xf4, 0x21, 0x00


	//----- nvinfo : EIATTR_KPARAM_INFO
	.align		4
.L_17:
        /*0038*/ 	.byte	0x04, 0x17
        /*003a*/ 	.short	(.L_19 - .L_18)
.L_18:
        /*003c*/ 	.word	0x00000000
        /*0040*/ 	.short	0x0004
        /*0042*/ 	.short	0x0020
        /*0044*/ 	.byte	0x00, 0xf4, 0x21, 0x00


	//----- nvinfo : EIATTR_KPARAM_INFO
	.align		4
.L_19:
        /*0048*/ 	.byte	0x04, 0x17
        /*004a*/ 	.short	(.L_21 - .L_20)
.L_20:
        /*004c*/ 	.word	0x00000000
        /*0050*/ 	.short	0x0003
        /*0052*/ 	.short	0x0018
        /*0054*/ 	.byte	0x00, 0xf4, 0x21, 0x00


	//----- nvinfo : EIATTR_KPARAM_INFO
	.align		4
.L_21:
        /*0058*/ 	.byte	0x04, 0x17
        /*005a*/ 	.short	(.L_23 - .L_22)
.L_22:
        /*005c*/ 	.word	0x00000000
        /*0060*/ 	.short	0x0002
        /*0062*/ 	.short	0x0010
        /*0064*/ 	.byte	0x00, 0xf4, 0x21, 0x00


	//----- nvinfo : EIATTR_KPARAM_INFO
	.align		4
.L_23:
        /*0068*/ 	.byte	0x04, 0x17
        /*006a*/ 	.short	(.L_25 - .L_24)
.L_24:
        /*006c*/ 	.word	0x00000000
        /*0070*/ 	.short	0x0001
        /*0072*/ 	.short	0x0008
        /*0074*/ 	.byte	0x00, 0xf4, 0x21, 0x00


	//----- nvinfo : EIATTR_KPARAM_INFO
	.align		4
.L_25:
        /*0078*/ 	.byte	0x04, 0x17
        /*007a*/ 	.short	(.L_27 - .L_26)
.L_26:
        /*007c*/ 	.word	0x00000000
        /*0080*/ 	.short	0x0000
        /*0082*/ 	.short	0x0000
        /*0084*/ 	.byte	0x00, 0xf4, 0x21, 0x00


	//----- nvinfo : EIATTR_SPARSE_MMA_MASK
	.align		4
.L_27:
        /*0088*/ 	.byte	0x03, 0x50
        /*008a*/ 	.short	0x0000


	//----- nvinfo : EIATTR_MAXREG_COUNT
	.align		4
        /*008c*/ 	.byte	0x03, 0x1b
        /*008e*/ 	.short	0x00ff


	//----- nvinfo : EIATTR_EXIT_INSTR_OFFSETS
	.align		4
        /*0090*/ 	.byte	0x04, 0x1c
        /*0092*/ 	.short	(.L_29 - .L_28)


	//   ....[0]....
.L_28:
        /*0094*/ 	.word	0x000006f0


	//   ....[1]....
        /*0098*/ 	.word	0x000007c0


	//----- nvinfo : EIATTR_REQNTID
	.align		4
.L_29:
        /*009c*/ 	.byte	0x04, 0x10
        /*009e*/ 	.short	(.L_31 - .L_30)
.L_30:
        /*00a0*/ 	.word	0x00000080
        /*00a4*/ 	.word	0x00000001
        /*00a8*/ 	.word	0x00000001


	//----- nvinfo : EIATTR_CBANK_PARAM_SIZE
	.align		4
.L_31:
        /*00ac*/ 	.byte	0x03, 0x19
        /*00ae*/ 	.short	0x0038


	//----- nvinfo : EIATTR_PARAM_CBANK
	.align		4
        /*00b0*/ 	.byte	0x04, 0x0a
        /*00b2*/ 	.short	(.L_33 - .L_32)
	.align		4
.L_32:
        /*00b4*/ 	.word	index@(.nv.constant0.triton_poi_fused__native_batch_norm_legit_no_training_mul_sigmoid_18)
        /*00b8*/ 	.short	0x0210
        /*00ba*/ 	.short	0x0038


	//----- nvinfo : EIATTR_SW_WAR
	.align		4
.L_33:
        /*00bc*/ 	.byte	0x04, 0x36
        /*00be*/ 	.short	(.L_35 - .L_34)
.L_34:
        /*00c0*/ 	.word	0x00000008
.L_35:


//--------------------- .nv.callgraph             --------------------------
	.section	.nv.callgraph,"",@"SHT_CUDA_CALLGRAPH"
	.align	4
	.sectionentsize	8
	.align		4
        /*0000*/ 	.word	0x00000000
	.align		4
        /*0004*/ 	.word	0xffffffff
	.align		4
        /*0008*/ 	.word	0x00000000
	.align		4
        /*000c*/ 	.word	0xfffffffe
	.align		4
        /*0010*/ 	.word	0x00000000
	.align		4
        /*0014*/ 	.word	0xfffffffd
	.align		4
        /*0018*/ 	.word	0x00000000
	.align		4
        /*001c*/ 	.word	0xfffffffc


//--------------------- .nv.constant4             --------------------------
	.section	.nv.constant4,"a",@progbits
	.align	8
	.align		8
.nv.constant4:
        /*0000*/ 	.dword	_$_str
	.align		8
        /*0008*/ 	.dword	_$_str_$_2


//--------------------- .text.triton_poi_fused__native_batch_norm_legit_no_training_mul_sigmoid_18 --------------------------
	.section	.text.triton_poi_fused__native_batch_norm_legit_no_training_mul_sigmoid_18,"ax",@progbits
	.sectionflags	@"SHF_BARRIERS=1"
	.align	128
        .global         triton_poi_fused__native_batch_norm_legit_no_training_mul_sigmoid_18
        .type           triton_poi_fused__native_batch_norm_legit_no_training_mul_sigmoid_18,@function
        .size           triton_poi_fused__native_batch_norm_legit_no_training_mul_sigmoid_18,(.L_x_1 - triton_poi_fused__native_batch_norm_legit_no_training_mul_sigmoid_18)
        .other          triton_poi_fused__native_batch_norm_legit_no_training_mul_sigmoid_18,@"STO_CUDA_ENTRY STV_DEFAULT"
triton_poi_fused__native_batch_norm_legit_no_training_mul_sigmoid_18:
.text.triton_poi_fused__native_batch_norm_legit_no_training_mul_sigmoid_18:
[----:B------:R-:W0:Y:S01]  /*0000*/  LDC R1, c[0x0][0x28] ;  /* 0x00000a00ff017b82 */ /* 0x000e220000000800 */
[----:B------:R-:W1:Y:S07]  /*0010*/  S2R R8, SR_TID.X ;  /* 0x0000000000087919 */ /* 0x000e6e0000002100 */
[----:B------:R-:W2:Y:S01]  /*0020*/  S2UR UR5, SR_CTAID.X ;  /* 0x00000000000579c3 */ /* 0x000ea20000002500 */
[----:B------:R-:W-:Y:S01]  /*0030*/  CS2R R6, SRZ ;  /* 0x0000000000067805 */ /* 0x000fe2000001ff00 */
[----:B------:R-:W-:-:S06]  /*0040*/  ULDC.64 UR8, c[0x0][0x208] ;  /* 0x0000820000087ab9 */ /* 0x000fcc0000000a00 */
[----:B------:R-:W3:Y:S08]  /*0050*/  LDC.64 R2, c[0x0][0x220] ;  /* 0x00008800ff027b82 */ /* 0x000ef00000000a00 */
[----:B------:R-:W4:Y:S01]  /*0060*/  S2UR UR4, SR_CTAID.Y ;  /* 0x00000000000479c3 */ /* 0x000f220000002600 */
[----:B--2---:R-:W-:-:S07]  /*0070*/  USHF.L.U32 UR5, UR5, 0x4, URZ ;  /* 0x0000000405057899 */ /* 0x004fce000800063f */
[----:B------:R-:W2:Y:S01]  /*0080*/  LDC.64 R18, c[0x0][0x210] ;  /* 0x00008400ff127b82 */ /* 0x000ea20000000a00 */
[----:B-1----:R-:W-:-:S07]  /*0090*/  IMAD.SHL.U32 R0, R8, 0x2, RZ ;  /* 0x0000000208007824 */ /* 0x002fce00078e00ff */
[----:B------:R-:W1:Y:S01]  /*00a0*/  LDC.64 R16, c[0x0][0x218] ;  /* 0x00008600ff107b82 */ /* 0x000e620000000a00 */
[----:B------:R-:W-:-:S04]  /*00b0*/  LOP3.LUT R0, R0, 0xe, RZ, 0xc0, !PT ;  /* 0x0000000e00007812 */ /* 0x000fc800078ec0ff */
[----:B------:R-:W-:-:S03]  /*00c0*/  LOP3.LUT R13, R0, UR5, RZ, 0xfc, !PT ;  /* 0x00000005000d7c12 */ /* 0x000fc6000f8efcff */
[----:B------:R-:W5:Y:S01]  /*00d0*/  LDC.64 R14, c[0x0][0x228] ;  /* 0x00008a00ff0e7b82 */ /* 0x000f620000000a00 */
[C---:B------:R-:W-:Y:S01]  /*00e0*/  ISETP.GE.AND P1, PT, R13.reuse, 0x10, PT ;  /* 0x000000100d00780c */ /* 0x040fe20003f26270 */
[----:B---3--:R-:W-:-:S06]  /*00f0*/  IMAD.WIDE R2, R13, 0x4, R2 ;  /* 0x000000040d027825 */ /* 0x008fcc00078e0202 */
[----:B------:R-:W3:Y:S06]  /*0100*/  LDC.64 R10, c[0x0][0x230] ;  /* 0x00008c00ff0a7b82 */ /* 0x000eec0000000a00 */
[----:B------:R1:W2:Y:S01]  /*0110*/  @!P1 LDG.E.EL.64 R6, desc[UR8][R2.64] ;  /* 0x0000000802069981 */ /* 0x0002a2000c2e1b00 */
[----:B------:R-:W-:Y:S01]  /*0120*/  SHF.R.U32.HI R9, RZ, 0x3, R8 ;  /* 0x00000003ff097819 */ /* 0x000fe20000011608 */
[----:B----4-:R-:W-:Y:S01]  /*0130*/  USHF.L.U32 UR4, UR4, 0x4, URZ ;  /* 0x0000000404047899 */ /* 0x010fe2000800063f */
[----:B-1----:R-:W-:Y:S02]  /*0140*/  IMAD.WIDE R16, R13, 0x4, R16 ;  /* 0x000000040d107825 */ /* 0x002fe400078e0210 */
[----:B------:R-:W-:-:S02]  /*0150*/  SGXT.U32 R9, R9, 0x4 ;  /* 0x000000040909781a */ /* 0x000fc40000000000 */
[----:B-----5:R-:W-:Y:S02]  /*0160*/  IMAD.WIDE R14, R13, 0x4, R14 ;  /* 0x000000040d0e7825 */ /* 0x020fe400078e020e */
[----:B------:R-:W-:Y:S02]  /*0170*/  LOP3.LUT R4, R9, UR4, RZ, 0xfc, !PT ;  /* 0x0000000409047c12 */ /* 0x000fe4000f8efcff */
[----:B0-----:R-:W-:Y:S02]  /*0180*/  CS2R R2, SRZ ;  /* 0x0000000000027805 */ /* 0x001fe4000001ff00 */
[C---:B------:R-:W-:Y:S02]  /*0190*/  ISETP.LT.AND P0, PT, R4.reuse, 0x100, !P1 ;  /* 0x000001000400780c */ /* 0x040fe40004f01270 */
[----:B------:R-:W-:Y:S02]  /*01a0*/  LEA R5, R4, R13, 0x4 ;  /* 0x0000000d04057211 */ /* 0x000fe400078e20ff */
[----:B------:R0:W4:Y:S01]  /*01b0*/  @!P1 LDG.E.EL.64 R2, desc[UR8][R16.64] ;  /* 0x0000000810029981 */ /* 0x000122000c2e1b00 */
[----:B---3--:R-:W-:-:S04]  /*01c0*/  IMAD.WIDE R20, R13, 0x4, R10 ;  /* 0x000000040d147825 */ /* 0x008fc800078e020a */
[----:B--2---:R-:W-:Y:S01]  /*01d0*/  IMAD.WIDE R18, R5, 0x4, R18 ;  /* 0x0000000405127825 */ /* 0x004fe200078e0212 */
[----:B------:R-:W-:-:S06]  /*01e0*/  CS2R R4, SRZ ;  /* 0x0000000000047805 */ /* 0x000fcc000001ff00 */
[----:B------:R-:W4:Y:S01]  /*01f0*/  @P0 LDG.E.EL.64 R4, desc[UR8][R18.64] ;  /* 0x0000000812040981 */ /* 0x000f22000c2e1b00 */
[----:B------:R-:W-:Y:S02]  /*0200*/  CS2R R10, SRZ ;  /* 0x00000000000a7805 */ /* 0x000fe4000001ff00 */
[----:B------:R-:W-:-:S04]  /*0210*/  CS2R R12, SRZ ;  /* 0x00000000000c7805 */ /* 0x000fc8000001ff00 */
[----:B------:R1:W2:Y:S04]  /*0220*/  @!P1 LDG.E.EL.64 R10, desc[UR8][R14.64] ;  /* 0x000000080e0a9981 */ /* 0x0002a8000c2e1b00 */
[----:B------:R-:W2:Y:S01]  /*0230*/  @!P1 LDG.E.EL.64 R12, desc[UR8][R20.64] ;  /* 0x00000008140c9981 */ /* 0x000ea2000c2e1b00 */
[----:B------:R-:W3:Y:S01]  /*0240*/  S2UR UR7, SR_CgaCtaId ;  /* 0x00000000000779c3 */ /* 0x000ee20000008800 */
[----:B------:R-:W-:Y:S02]  /*0250*/  UMOV UR6, 0x400 ;  /* 0x0000040000067882 */ /* 0x000fe40000000000 */
[----:B---3--:R-:W-:Y:S01]  /*0260*/  UPRMT UR6, UR7, 0x654, UR6 ;  /* 0x0000065407067896 */ /* 0x008fe20008000006 */
[----:B------:R-:W-:Y:S01]  /*0270*/  LOP3.LUT R0, R0, UR4, RZ, 0xfc, !PT ;  /* 0x0000000400007c12 */ /* 0x000fe2000f8efcff */
[----:B------:R-:W-:Y:S01]  /*0280*/  FADD R6, R6, 0.0010000000474974513054 ;  /* 0x3a83126f06067421 */ /* 0x000fe20000000000 */
[----:B------:R-:W-:-:S03]  /*0290*/  FADD R7, R7, 0.0010000000474974513054 ;  /* 0x3a83126f07077421 */ /* 0x000fc60000000000 */
[----:B------:R-:W3:Y:S08]  /*02a0*/  MUFU.SQRT R22, R6 ;  /* 0x0000000600167308 */ /* 0x000ef00000002000 */
[----:B0-----:R-:W0:Y:S01]  /*02b0*/  MUFU.SQRT R16, R7 ;  /* 0x0000000700107308 */ /* 0x001e220000002000 */
[C---:B---3--:R-:W-:Y:S02]  /*02c0*/  FSETP.GT.AND P0, PT, R22.reuse, 8.50705917302346158658e+37, PT ;  /* 0x7e8000001600780b */ /* 0x048fe40003f04000 */
[----:B------:R-:W-:-:S02]  /*02d0*/  FSETP.GEU.AND P2, PT, R22, 1.175494350822287508e-38, PT ;  /* 0x008000001600780b */ /* 0x000fc40003f4e000 */
[C---:B0-----:R-:W-:Y:S02]  /*02e0*/  FSETP.GT.AND P1, PT, R16.reuse, 8.50705917302346158658e+37, PT ;  /* 0x7e8000001000780b */ /* 0x041fe40003f24000 */
[----:B------:R-:W-:-:S07]  /*02f0*/  FSETP.GEU.AND P3, PT, R16, 1.175494350822287508e-38, PT ;  /* 0x008000001000780b */ /* 0x000fce0003f6e000 */
[----:B------:R-:W-:-:S04]  /*0300*/  @P0 FMUL R22, R22, 0.25 ;  /* 0x3e80000016160820 */ /* 0x000fc80000400000 */
[----:B------:R-:W-:Y:S01]  /*0310*/  @!P2 FMUL R22, R22, 16777216 ;  /* 0x4b8000001616a820 */ /* 0x000fe20000400000 */
[----:B------:R-:W-:Y:S01]  /*0320*/  @P1 FMUL R16, R16, 0.25 ;  /* 0x3e80000010101820 */ /* 0x000fe20000400000 */
[----:B------:R-:W-:-:S04]  /*0330*/  IMAD.MOV.U32 R6, RZ, RZ, 0x3e800000 ;  /* 0x3e800000ff067424 */ /* 0x000fc800078e00ff */
[----:B------:R-:W0:Y:S01]  /*0340*/  MUFU.RCP R22, R22 ;  /* 0x0000001600167308 */ /* 0x000e220000001000 */
[----:B------:R-:W-:Y:S01]  /*0350*/  @!P3 FMUL R16, R16, 16777216 ;  /* 0x4b8000001010b820 */ /* 0x000fe20000400000 */
[----:B------:R-:W-:-:S06]  /*0360*/  FSEL R7, R6, 1, P0 ;  /* 0x3f80000006077808 */ /* 0x000fcc0000000000 */
[----:B------:R-:W3:Y:S01]  /*0370*/  MUFU.RCP R16, R16 ;  /* 0x0000001000107308 */ /* 0x000ee20000001000 */
[----:B------:R-:W-:Y:S01]  /*0380*/  @!P2 FMUL R7, R7, 16777216 ;  /* 0x4b8000000707a820 */ /* 0x000fe20000400000 */
[----:B-1----:R-:W-:Y:S01]  /*0390*/  FSEL R15, R6, 1, P1 ;  /* 0x3f800000060f7808 */ /* 0x002fe20000800000 */
[----:B----4-:R-:W-:Y:S02]  /*03a0*/  FADD R2, -R2, R4 ;  /* 0x0000000402027221 */ /* 0x010fe40000000100 */
[----:B0-----:R-:W-:Y:S02]  /*03b0*/  FMUL R7, R22, R7 ;  /* 0x0000000716077220 */ /* 0x001fe40000400000 */
[----:B------:R-:W-:Y:S01]  /*03c0*/  @!P3 FMUL R15, R15, 16777216 ;  /* 0x4b8000000f0fb820 */ /* 0x000fe20000400000 */
[----:B------:R-:W-:Y:S01]  /*03d0*/  FADD R3, -R3, R5 ;  /* 0x0000000503037221 */ /* 0x000fe20000000100 */
[----:B------:R-:W-:Y:S02]  /*03e0*/  FMUL R7, R2, R7 ;  /* 0x0000000702077220 */ /* 0x000fe40000400000 */
[----:B---3--:R-:W-:-:S02]  /*03f0*/  FMUL R2, R16, R15 ;  /* 0x0000000f10027220 */ /* 0x008fc40000400000 */
[----:B--2---:R-:W-:Y:S02]  /*0400*/  FFMA R10, R7, R10, R12 ;  /* 0x0000000a070a7223 */ /* 0x004fe4000000000c */
[----:B------:R-:W-:Y:S02]  /*0410*/  FMUL R2, R3, R2 ;  /* 0x0000000203027220 */ /* 0x000fe40000400000 */
[----:B------:R-:W-:Y:S02]  /*0420*/  FADD R3, RZ, -R10 ;  /* 0x8000000aff037221 */ /* 0x000fe40000000000 */
[----:B------:R-:W-:Y:S02]  /*0430*/  FFMA R11, R2, R11, R13 ;  /* 0x0000000b020b7223 */ /* 0x000fe4000000000d */
[----:B------:R-:W-:Y:S02]  /*0440*/  FMUL R3, R3, 1.4426950216293334961 ;  /* 0x3fb8aa3b03037820 */ /* 0x000fe40000400000 */
[----:B------:R-:W-:-:S04]  /*0450*/  FADD R2, RZ, -R11 ;  /* 0x8000000bff027221 */ /* 0x000fc80000000000 */
[----:B------:R-:W-:Y:S01]  /*0460*/  FMUL R4, R2, 1.4426950216293334961 ;  /* 0x3fb8aa3b02047820 */ /* 0x000fe20000400000 */
[----:B------:R-:W-:-:S04]  /*0470*/  FSETP.GEU.AND P0, PT, R3, -126, PT ;  /* 0xc2fc00000300780b */ /* 0x000fc80003f0e000 */
[----:B------:R-:W-:-:S09]  /*0480*/  FSETP.GEU.AND P1, PT, R4, -126, PT ;  /* 0xc2fc00000400780b */ /* 0x000fd20003f2e000 */
[----:B------:R-:W-:-:S04]  /*0490*/  @!P0 FMUL R3, R3, 0.5 ;  /* 0x3f00000003038820 */ /* 0x000fc80000400000 */
[----:B------:R-:W-:Y:S01]  /*04a0*/  @!P1 FMUL R4, R4, 0.5 ;  /* 0x3f00000004049820 */ /* 0x000fe20000400000 */
[----:B------:R-:W0:Y:S08]  /*04b0*/  MUFU.EX2 R2, R3 ;  /* 0x0000000300027308 */ /* 0x000e300000000800 */
[----:B------:R-:W1:Y:S01]  /*04c0*/  MUFU.EX2 R5, R4 ;  /* 0x0000000400057308 */ /* 0x000e620000000800 */
[----:B0-----:R-:W-:-:S04]  /*04d0*/  @!P0 FMUL R2, R2, R2 ;  /* 0x0000000202028220 */ /* 0x001fc80000400000 */
[----:B------:R-:W-:Y:S01]  /*04e0*/  FADD R2, R2, 1 ;  /* 0x3f80000002027421 */ /* 0x000fe20000000000 */
[----:B-1----:R-:W-:-:S04]  /*04f0*/  @!P1 FMUL R5, R5, R5 ;  /* 0x0000000505059220 */ /* 0x002fc80000400000 */
[----:B------:R-:W-:Y:S01]  /*0500*/  FADD R5, R5, 1 ;  /* 0x3f80000005057421 */ /* 0x000fe20000000000 */
[----:B------:R-:W-:-:S04]  /*0510*/  FSETP.GT.AND P0, PT, R2, 8.50705917302346158658e+37, PT ;  /* 0x7e8000000200780b */ /* 0x000fc80003f04000 */
[----:B------:R-:W-:Y:S02]  /*0520*/  FSETP.GT.AND P1, PT, R5, 8.50705917302346158658e+37, PT ;  /* 0x7e8000000500780b */ /* 0x000fe40003f24000 */
[----:B------:R-:W-:-:S07]  /*0530*/  SHF.L.U32 R3, R8, 0x5, RZ ;  /* 0x0000000508037819 */ /* 0x000fce00000006ff */
[----:B------:R-:W-:-:S04]  /*0540*/  @P0 FMUL R2, R2, 0.25 ;  /* 0x3e80000002020820 */ /* 0x000fc80000400000 */
[----:B------:R-:W-:Y:S01]  /*0550*/  @P1 FMUL R5, R5, 0.25 ;  /* 0x3e80000005051820 */ /* 0x000fe20000400000 */
[----:B------:R-:W-:Y:S01]  /*0560*/  LOP3.LUT R4, R3, 0xe0, RZ, 0xc0, !PT ;  /* 0x000000e003047812 */ /* 0x000fe200078ec0ff */
[----:B------:R-:W0:Y:S03]  /*0570*/  MUFU.RCP R2, R2 ;  /* 0x0000000200027308 */ /* 0x000e260000001000 */
[----:B------:R-:W-:-:S05]  /*0580*/  LOP3.LUT R3, R4, 0x10, RZ, 0xfc, !PT ;  /* 0x0000001004037812 */ /* 0x000fca00078efcff */
[----:B------:R-:W1:Y:S01]  /*0590*/  MUFU.RCP R5, R5 ;  /* 0x0000000500057308 */ /* 0x000e620000001000 */
[----:B------:R-:W-:Y:S02]  /*05a0*/  LEA.HI R12, R3, UR6, RZ, 0x1f ;  /* 0x00000006030c7c11 */ /* 0x000fe4000f8ff8ff */
[C---:B------:R-:W-:Y:S02]  /*05b0*/  FSEL R3, R6.reuse, 1, P0 ;  /* 0x3f80000006037808 */ /* 0x040fe40000000000 */
[----:B------:R-:W-:Y:S02]  /*05c0*/  FSEL R6, R6, 1, P1 ;  /* 0x3f80000006067808 */ /* 0x000fe40000800000 */
[----:B------:R-:W-:Y:S01]  /*05d0*/  LOP3.LUT R7, R4, R9, RZ, 0xfc, !PT ;  /* 0x0000000904077212 */ /* 0x000fe200078efcff */
[----:B0-----:R-:W-:Y:S01]  /*05e0*/  FMUL R3, R2, R3 ;  /* 0x0000000302037220 */ /* 0x001fe20000400000 */
[----:B------:R-:W-:-:S03]  /*05f0*/  LEA.HI R4, R4, UR6, RZ, 0x1f ;  /* 0x0000000604047c11 */ /* 0x000fc6000f8ff8ff */
[----:B------:R-:W-:Y:S01]  /*0600*/  FMUL R3, R10, R3 ;  /* 0x000000030a037220 */ /* 0x000fe20000400000 */
[----:B-1----:R-:W-:Y:S01]  /*0610*/  FMUL R6, R5, R6 ;  /* 0x0000000605067220 */ /* 0x002fe20000400000 */
[C---:B------:R-:W-:Y:S01]  /*0620*/  IMAD R4, R7.reuse, 0x4, R4 ;  /* 0x0000000407047824 */ /* 0x040fe200078e0204 */
[----:B------:R-:W-:Y:S02]  /*0630*/  LEA R7, R7, R12, 0x2 ;  /* 0x0000000c07077211 */ /* 0x000fe400078e10ff */
[----:B------:R-:W-:Y:S02]  /*0640*/  FMUL R6, R11, R6 ;  /* 0x000000060b067220 */ /* 0x000fe40000400000 */
[----:B------:R0:W-:Y:S04]  /*0650*/  STS [R4], R3 ;  /* 0x0000000304007388 */ /* 0x0001e80000000800 */
[----:B------:R0:W-:Y:S01]  /*0660*/  STS [R7+0x40], R6 ;  /* 0x0000400607007388 */ /* 0x0001e20000000800 */
[----:B------:R-:W-:Y:S01]  /*0670*/  LOP3.LUT R9, R9, UR5, RZ, 0xfc, !PT ;  /* 0x0000000509097c12 */ /* 0x000fe2000f8efcff */
[----:B------:R-:W-:Y:S03]  /*0680*/  BAR.SYNC.DEFER_BLOCKING 0x0 ;  /* 0x0000000000007b1d */ /* 0x000fe60000010000 */
[----:B------:R-:W-:Y:S01]  /*0690*/  ISETP.GE.AND P0, PT, R9, 0x10, PT ;  /* 0x000000100900780c */ /* 0x000fe20003f06270 */
[----:B------:R-:W-:-:S03]  /*06a0*/  IMAD.SHL.U32 R2, R8, 0x8, RZ ;  /* 0x0000000808027824 */ /* 0x000fc600078e00ff */
[----:B------:R-:W-:Y:S02]  /*06b0*/  ISETP.LT.AND P0, PT, R0, 0x100, !P0 ;  /* 0x000001000000780c */ /* 0x000fe40004701270 */
[----:B------:R-:W-:Y:S02]  /*06c0*/  LOP3.LUT R8, R8, 0x78, RZ, 0xc0, !PT ;  /* 0x0000007808087812 */ /* 0x000fe400078ec0ff */
[----:B------:R-:W-:-:S04]  /*06d0*/  LOP3.LUT R5, R2, 0x3f8, RZ, 0xc0, !PT ;  /* 0x000003f802057812 */ /* 0x000fc800078ec0ff */
[----:B------:R-:W-:-:S05]  /*06e0*/  IADD3 R8, R5, UR6, R8 ;  /* 0x0000000605087c10 */ /* 0x000fca000fffe008 */
[----:B0-----:R-:W-:Y:S05]  /*06f0*/  @!P0 EXIT ;  /* 0x000000000000894d */ /* 0x001fea0003800000 */
[----:B------:R-:W0:Y:S01]  /*0700*/  LDS.64 R10, [R8] ;  /* 0x00000000080a7984 */ /* 0x000e220000000a00 */
[----:B------:R-:W-:Y:S01]  /*0710*/  SHF.R.S32.HI R5, RZ, 0x1f, R0 ;  /* 0x0000001fff057819 */ /* 0x000fe20000011400 */
[----:B------:R-:W1:Y:S03]  /*0720*/  LDC.64 R2, c[0x0][0x238] ;  /* 0x00008e00ff027b82 */ /* 0x000e660000000a00 */
[----:B------:R-:W-:-:S04]  /*0730*/  LEA.HI R5, R5, R0, RZ, 0x6 ;  /* 0x0000000005057211 */ /* 0x000fc800078f30ff */
[C---:B------:R-:W-:Y:S01]  /*0740*/  LOP3.LUT R7, R5.reuse, 0xffffffc0, RZ, 0xc0, !PT ;  /* 0xffffffc005077812 */ /* 0x040fe200078ec0ff */
[----:B------:R-:W-:-:S03]  /*0750*/  IMAD.SHL.U32 R5, R5, 0x10, RZ ;  /* 0x0000001005057824 */ /* 0x000fc600078e00ff */
[----:B------:R-:W-:Y:S02]  /*0760*/  IADD3 R0, R0, -R7, RZ ;  /* 0x8000000700007210 */ /* 0x000fe40007ffe0ff */
[----:B------:R-:W-:Y:S02]  /*0770*/  LOP3.LUT R5, R5, 0xfffffc00, RZ, 0xc0, !PT ;  /* 0xfffffc0005057812 */ /* 0x000fe400078ec0ff */
[----:B------:R-:W-:-:S05]  /*0780*/  LEA R0, R9, R0, 0x6 ;  /* 0x0000000009007211 */ /* 0x000fca00078e30ff */
[----:B------:R-:W-:-:S04]  /*0790*/  IMAD.IADD R5, R0, 0x1, R5 ;  /* 0x0000000100057824 */ /* 0x000fc800078e0205 */
[----:B-1----:R-:W-:-:S05]  /*07a0*/  IMAD.WIDE R2, R5, 0x4, R2 ;  /* 0x0000000405027825 */ /* 0x002fca00078e0202 */
[----:B0-----:R-:W-:Y:S01]  /*07b0*/  STG.E.64 desc[UR8][R2.64], R10 ;  /* 0x0000000a02007986 */ /* 0x001fe2000c101b08 */
[----:B------:R-:W-:Y:S05]  /*07c0*/  EXIT ;  /* 0x000000000000794d */ /* 0x000fea0003800000 */
.L_x_0:
[----:B------:R-:W-:-:S00]  /*07d0*/  BRA `(.L_x_0) ;  /* 0xfffffffc00fc7947 */ /* 0x000fc0000383ffff */
[----:B------:R-:W-:-:S00]  /*07e0*/  NOP ;  /* 0x0000000000007918 */ /* 0x000fc00000000000 */
        /* <DEDUP_REMOVED lines=9> */
.L_x_1:


//--------------------- .nv.global.init           --------------------------
	.section	.nv.global.init,"aw",@progbits
.nv.global.init:
	.type		_$_str,@object
	.size		_$_str,(_$_str_$_2 - _$_str)
_$_str:
        /*0000*/ 	.byte	0x5f, 0x5f, 0x43, 0x55, 0x44, 0x41, 0x5f, 0x46, 0x54, 0x5a, 0x00
	.type		_$_str_$_2,@object
	.size		_$_str_$_2,(.L_1 - _$_str_$_2)
_$_str_$_2:
        /*000b*/ 	.byte	0x5f, 0x5f, 0x43, 0x55, 0x44, 0x41, 0x5f, 0x50, 0x52, 0x45, 0x43, 0x5f, 0x53, 0x51, 0x52, 0x54
        /*001b*/ 	.byte	0x00
.L_1:


//--------------------- .nv.shared.triton_poi_fused__native_batch_norm_legit_no_training_mul_sigmoid_18 --------------------------
	.section	.nv.shared.triton_poi_fused__native_batch_norm_legit_no_training_mul_sigmoid_18,"aw",@nobits
	.sectionflags	@""
	.align	16
	.zero		1024


//--------------------- .nv.constant0.triton_poi_fused__native_batch_norm_legit_no_training_mul_sigmoid_18 --------------------------
	.section	.nv.constant0.triton_poi_fused__native_batch_norm_legit_no_training_mul_sigmoid_18,"a",@progbits
	.sectionflags	@""
	.align	4
.nv.constant0.triton_poi_fused__native_batch_norm_legit_no_training_mul_sigmoid_18:
	.zero		584
